//
// Generated by NVIDIA NVVM Compiler
//
// Compiler Build ID: CL-36424714
// Cuda compilation tools, release 13.0, V13.0.88
// Based on NVVM 20.0.0
//

.version 9.0
.target sm_100
.address_size 64

	// .globl	_Z7processPc
.extern .func  (.param .b32 func_retval0) vprintf
(
	.param .b64 vprintf_param_0,
	.param .b64 vprintf_param_1
)
;
.global .align 1 .b8 $str[13] = {70, 111, 117, 110, 100, 32, 64, 37, 108, 100, 46, 10};

.visible .entry _Z7processPc(
	.param .u64 .ptr .align 1 _Z7processPc_param_0
)
{
	.local .align 8 .b8 	__local_depot0[8];
	.reg .b64 	%SP;
	.reg .b64 	%SPL;
	.reg .pred 	%p<10>;
	.reg .b16 	%rs<9>;
	.reg .b32 	%r<7>;
	.reg .b64 	%rd<9>;

	mov.u64 	%SPL, __local_depot0;
	cvta.local.u64 	%SP, %SPL;
	ld.param.u64 	%rd3, [_Z7processPc_param_0];
	mov.u32 	%r1, %ctaid.x;
	mov.u32 	%r2, %ntid.x;
	mov.u32 	%r3, %tid.x;
	mad.lo.s32 	%r4, %r1, %r2, %r3;
	cvt.u64.u32 	%rd1, %r4;
	setp.gt.u32 	%p1, %r4, 1239101148;
	@%p1 bra 	$L__BB0_10;
	cvta.to.global.u64 	%rd4, %rd3;
	add.s64 	%rd2, %rd4, %rd1;
	ld.global.u8 	%rs1, [%rd2];
	setp.ne.s16 	%p2, %rs1, 49;
	@%p2 bra 	$L__BB0_10;
	ld.global.u8 	%rs2, [%rd2+1];
	setp.ne.s16 	%p3, %rs2, 48;
	@%p3 bra 	$L__BB0_10;
	ld.global.u8 	%rs3, [%rd2+2];
	setp.ne.s16 	%p4, %rs3, 49;
	@%p4 bra 	$L__BB0_10;
	ld.global.u8 	%rs4, [%rd2+3];
	setp.ne.s16 	%p5, %rs4, 48;
	@%p5 bra 	$L__BB0_10;
	ld.global.u8 	%rs5, [%rd2+4];
	setp.ne.s16 	%p6, %rs5, 49;
	@%p6 bra 	$L__BB0_10;
	ld.global.u8 	%rs6, [%rd2+5];
	setp.ne.s16 	%p7, %rs6, 48;
	@%p7 bra 	$L__BB0_10;
	ld.global.u8 	%rs7, [%rd2+6];
	setp.ne.s16 	%p8, %rs7, 49;
	@%p8 bra 	$L__BB0_10;
	ld.global.u8 	%rs8, [%rd2+7];
	setp.ne.s16 	%p9, %rs8, 48;
	@%p9 bra 	$L__BB0_10;
	add.u64 	%rd5, %SP, 0;
	add.u64 	%rd6, %SPL, 0;
	st.local.u64 	[%rd6], %rd1;
	mov.u64 	%rd7, $str;
	cvta.global.u64 	%rd8, %rd7;
	{ // callseq 0, 0
	.param .b64 param0;
	st.param.b64 	[param0], %rd8;
	.param .b64 param1;
	st.param.b64 	[param1], %rd5;
	.param .b32 retval0;
	call.uni (retval0), 
	vprintf, 
	(
	param0, 
	param1
	);
	ld.param.b32 	%r5, [retval0];
	} // callseq 0
$L__BB0_10:
	ret;

}


// ===== COMPILED SASS (sm_100) =====

	.target	sm_100

	.elftype	@"ET_EXEC"


//--------------------- .note.nv.tkinfo           --------------------------
	.section	.note.nv.tkinfo,"",@"SHT_NOTE"
	.sectionflags	@"SHF_NOTE_NV_TKINFO"
	.tkinfo
        /*0018*/ 	.word	0x00000002
        /*0030*/ 	.string	""
        /*0030*/ 	.string	"ptxas"
        /*0030*/ 	.string	"Cuda compilation tools, release 13.0, V13.0.88"
        /*0030*/ 	.string	"Build cuda_13.0.r13.0/compiler.36424714_0"
        /*0030*/ 	.string	"-arch sm_100 -m 64 "



//--------------------- .note.nv.cuinfo           --------------------------
	.section	.note.nv.cuinfo,"",@"SHT_NOTE"
	.sectionflags	@"SHF_NOTE_NV_CUINFO"
        /*0018*/ 	.short	0x0002
        /*001a*/ 	.short	0x0064
        /*001c*/ 	.short	0x0082
	.zero		2


//--------------------- .nv.info                  --------------------------
	.section	.nv.info,"",@"SHT_CUDA_INFO"
	.align	4


	//----- nvinfo : EIATTR_REGCOUNT
	.align		4
        /*0000*/ 	.byte	0x04, 0x2f
        /*0002*/ 	.short	(.L_2 - .L_1)
	.align		4
.L_1:
        /*0004*/ 	.word	index@(_Z7processPc)
        /*0008*/ 	.word	0x00000018


	//----- nvinfo : EIATTR_FRAME_SIZE
	.align		4
.L_2:
        /*000c*/ 	.byte	0x04, 0x11
        /*000e*/ 	.short	(.L_4 - .L_3)
	.align		4
.L_3:
        /*0010*/ 	.word	index@(_Z7processPc)
        /*0014*/ 	.word	0x00000008


	//----- nvinfo : EIATTR_MIN_STACK_SIZE
	.align		4
.L_4:
        /*0018*/ 	.byte	0x04, 0x12
        /*001a*/ 	.short	(.L_6 - .L_5)
	.align		4
.L_5:
        /*001c*/ 	.word	index@(_Z7processPc)
        /*0020*/ 	.word	0x00000008
.L_6:


//--------------------- .nv.compat                --------------------------
	.section	.nv.compat,"",@"SHT_CUDA_COMPAT_INFO"
	.align	4
        /*0000*/ 	.byte	0x02, 0x09, 0x00, 0x00, 0x02, 0x02, 0x01, 0x00, 0x02, 0x05, 0x05, 0x00, 0x03, 0x07, 0x01, 0x01
        /*0010*/ 	.byte	0x02, 0x03, 0x00, 0x00, 0x02, 0x06, 0x01, 0x00, 0x04, 0x0b, 0x08, 0x00, 0x09, 0x00, 0x00, 0x00
        /*0020*/ 	.byte	0x00, 0x00, 0x00, 0x00


//--------------------- .nv.info._Z7processPc     --------------------------
	.section	.nv.info._Z7processPc,"",@"SHT_CUDA_INFO"
	.sectionflags	@""
	.align	4


	//----- nvinfo : EIATTR_CUDA_API_VERSION
	.align		4
        /*0000*/ 	.byte	0x04, 0x37
        /*0002*/ 	.short	(.L_8 - .L_7)
.L_7:
        /*0004*/ 	.word	0x00000082


	//----- nvinfo : EIATTR_KPARAM_INFO
	.align		4
.L_8:
        /*0008*/ 	.byte	0x04, 0x17
        /*000a*/ 	.short	(.L_10 - .L_9)
.L_9:
        /*000c*/ 	.word	0x00000000
        /*0010*/ 	.short	0x0000
        /*0012*/ 	.short	0x0000
        /*0014*/ 	.byte	0x00, 0xf5, 0x21, 0x00


	//----- nvinfo : EIATTR_SPARSE_MMA_MASK
	.align		4
.L_10:
        /*0018*/ 	.byte	0x03, 0x50
        /*001a*/ 	.short	0x0000


	//----- nvinfo : EIATTR_MAXREG_COUNT
	.align		4
        /*001c*/ 	.byte	0x03, 0x1b
        /*001e*/ 	.short	0x00ff


	//----- nvinfo : EIATTR_EXTERNS
	.align		4
        /*0020*/ 	.byte	0x04, 0x0f
        /*0022*/ 	.short	(.L_12 - .L_11)


	//   ....[0]....
	.align		4
.L_11:
        /*0024*/ 	.word	index@(vprintf)


	//----- nvinfo : EIATTR_MERCURY_ISA_VERSION
	.align		4
.L_12:
        /*0028*/ 	.byte	0x03, 0x5f
        /*002a*/ 	.short	0x0101


	//----- nvinfo : EIATTR_VRC_CTA_INIT_COUNT
	.align		4
        /*002c*/ 	.byte	0x02, 0x4a
	.zero		1
	.zero		1


	//----- nvinfo : EIATTR_SYSCALL_OFFSETS
	.align		4
        /*0030*/ 	.byte	0x04, 0x46
        /*0032*/ 	.short	(.L_14 - .L_13)


	//   ....[0]....
.L_13:
        /*0034*/ 	.word	0x00000300


	//----- nvinfo : EIATTR_EXIT_INSTR_OFFSETS
	.align		4
.L_14:
        /*0038*/ 	.byte	0x04, 0x1c
        /*003a*/ 	.short	(.L_16 - .L_15)


	//   ....[0]....
.L_15:
        /*003c*/ 	.word	0x000000b0


	//   ....[1]....
        /*0040*/ 	.word	0x00000120


	//   ....[2]....
        /*0044*/ 	.word	0x00000150


	//   ....[3]....
        /*0048*/ 	.word	0x00000180


	//   ....[4]....
        /*004c*/ 	.word	0x000001b0


	//   ....[5]....
        /*0050*/ 	.word	0x000001e0


	//   ....[6]....
        /*0054*/ 	.word	0x00000210


	//   ....[7]....
        /*0058*/ 	.word	0x00000240


	//   ....[8]....
        /*005c*/ 	.word	0x00000270


	//   ....[9]....
        /*0060*/ 	.word	0x00000310


	//----- nvinfo : EIATTR_CRS_STACK_SIZE
	.align		4
.L_16:
        /*0064*/ 	.byte	0x04, 0x1e
        /*0066*/ 	.short	(.L_18 - .L_17)
.L_17:
        /*0068*/ 	.word	0x00000000


	//----- nvinfo : EIATTR_CBANK_PARAM_SIZE
	.align		4
.L_18:
        /*006c*/ 	.byte	0x03, 0x19
        /*006e*/ 	.short	0x0008


	//----- nvinfo : EIATTR_PARAM_CBANK
	.align		4
        /*0070*/ 	.byte	0x04, 0x0a
        /*0072*/ 	.short	(.L_20 - .L_19)
	.align		4
.L_19:
        /*0074*/ 	.word	index@(.nv.constant0._Z7processPc)
        /*0078*/ 	.short	0x0380
        /*007a*/ 	.short	0x0008


	//----- nvinfo : EIATTR_SW_WAR
	.align		4
.L_20:
        /*007c*/ 	.byte	0x04, 0x36
        /*007e*/ 	.short	(.L_22 - .L_21)
.L_21:
        /*0080*/ 	.word	0x00000008
.L_22:


//--------------------- .nv.callgraph             --------------------------
	.section	.nv.callgraph,"",@"SHT_CUDA_CALLGRAPH"
	.align	4
	.sectionentsize	8
	.align		4
        /*0000*/ 	.word	0x00000000
	.align		4
        /*0004*/ 	.word	0xffffffff
	.align		4
        /*0008*/ 	.word	index@(_Z7processPc)
	.align		4
        /*000c*/ 	.word	index@(vprintf)
	.align		4
        /*0010*/ 	.word	0x00000000
	.align		4
        /*0014*/ 	.word	0xfffffffe
	.align		4
        /*0018*/ 	.word	0x00000000
	.align		4
        /*001c*/ 	.word	0xfffffffd
	.align		4
        /*0020*/ 	.word	0x00000000
	.align		4
        /*0024*/ 	.word	0xfffffffc


//--------------------- .nv.constant4             --------------------------
	.section	.nv.constant4,"a",@progbits
	.align	8
	.align		8
.nv.constant4:
        /*0000*/ 	.dword	vprintf
	.align		8
        /*0008*/ 	.dword	$str


//--------------------- .text._Z7processPc        --------------------------
	.section	.text._Z7processPc,"ax",@progbits
	.align	128
        .global         _Z7processPc
        .type           _Z7processPc,@function
        .size           _Z7processPc,(.L_x_2 - _Z7processPc)
        .other          _Z7processPc,@"STO_CUDA_ENTRY STV_DEFAULT"
_Z7processPc:
.text._Z7processPc:
[----:B------:R-:W0:Y:S01]  /*0000*/  LDC R1, c[0x0][0x37c] ;  /* 0x0000df00ff017b82 */ /* 0x000e220000000800 */
[----:B------:R-:W1:Y:S01]  /*0010*/  S2R R3, SR_TID.X ;  /* 0x0000000000037919 */ /* 0x000e620000002100 */
[----:B------:R-:W2:Y:S06]  /*0020*/  LDCU UR5, c[0x0][0x2fc] ;  /* 0x00005f80ff0577ac */ /* 0x000eac0008000800 */
[----:B------:R-:W1:Y:S01]  /*0030*/  S2UR UR6, SR_CTAID.X ;  /* 0x00000000000679c3 */ /* 0x000e620000002500 */
[----:B0-----:R-:W-:Y:S01]  /*0040*/  VIADD R1, R1, 0xfffffff8 ;  /* 0xfffffff801017836 */ /* 0x001fe20000000000 */
[----:B------:R-:W0:Y:S06]  /*0050*/  LDCU UR4, c[0x0][0x2f8] ;  /* 0x00005f00ff0477ac */ /* 0x000e2c0008000800 */
[----:B------:R-:W1:Y:S01]  /*0060*/  LDC R2, c[0x0][0x360] ;  /* 0x0000d800ff027b82 */ /* 0x000e620000000800 */
[----:B0-----:R-:W-:-:S05]  /*0070*/  IADD3 R6, P1, PT, R1, UR4, RZ ;  /* 0x0000000401067c10 */ /* 0x001fca000ff3e0ff */
[----:B--2---:R-:W-:Y:S02]  /*0080*/  IMAD.X R7, RZ, RZ, UR5, P1 ;  /* 0x00000005ff077e24 */ /* 0x004fe400088e06ff */
[----:B-1----:R-:W-:-:S05]  /*0090*/  IMAD R2, R2, UR6, R3 ;  /* 0x0000000602027c24 */ /* 0x002fca000f8e0203 */
[----:B------:R-:W-:-:S13]  /*00a0*/  ISETP.GT.U32.AND P0, PT, R2, 0x49db2edc, PT ;  /* 0x49db2edc0200780c */ /* 0x000fda0003f04070 */
[----:B------:R-:W-:Y:S05]  /*00b0*/  @P0 EXIT ;  /* 0x000000000000094d */ /* 0x000fea0003800000 */
[----:B------:R-:W0:Y:S01]  /*00c0*/  LDCU.64 UR6, c[0x0][0x380] ;  /* 0x00007000ff0677ac */ /* 0x000e220008000a00 */
[----:B------:R-:W1:Y:S01]  /*00d0*/  LDCU.64 UR4, c[0x0][0x358] ;  /* 0x00006b00ff0477ac */ /* 0x000e620008000a00 */
[----:B0-----:R-:W-:-:S05]  /*00e0*/  IADD3 R4, P0, PT, R2, UR6, RZ ;  /* 0x0000000602047c10 */ /* 0x001fca000ff1e0ff */
[----:B------:R-:W-:-:S05]  /*00f0*/  IMAD.X R5, RZ, RZ, UR7, P0 ;  /* 0x00000007ff057e24 */ /* 0x000fca00080e06ff */
[----:B-1----:R-:W2:Y:S02]  /*0100*/  LDG.E.U8 R0, desc[UR4][R4.64] ;  /* 0x0000000404007981 */ /* 0x002ea4000c1e1100 */
[----:B--2---:R-:W-:-:S13]  /*0110*/  ISETP.NE.AND P0, PT, R0, 0x31, PT ;  /* 0x000000310000780c */ /* 0x004fda0003f05270 */
[----:B------:R-:W-:Y:S05]  /*0120*/  @P0 EXIT ;  /* 0x000000000000094d */ /* 0x000fea0003800000 */
[----:B------:R-:W2:Y:S02]  /*0130*/  LDG.E.U8 R0, desc[UR4][R4.64+0x1] ;  /* 0x0000010404007981 */ /* 0x000ea4000c1e1100 */
        /* <DEDUP_REMOVED lines=20> */
[----:B------:R-:W-:Y:S01]  /*0280*/  IMAD.MOV.U32 R3, RZ, RZ, RZ ;  /* 0x000000ffff037224 */ /* 0x000fe200078e00ff */
[----:B------:R-:W-:Y:S01]  /*0290*/  MOV R0, 0x0 ;  /* 0x0000000000007802 */ /* 0x000fe20000000f00 */
[----:B------:R-:W0:Y:S03]  /*02a0*/  LDCU.64 UR4, c[0x4][0x8] ;  /* 0x01000100ff0477ac */ /* 0x000e260008000a00 */
[----:B------:R1:W-:Y:S01]  /*02b0*/  STL.64 [R1], R2 ;  /* 0x0000000201007387 */ /* 0x0003e20000100a00 */
[----:B------:R1:W2:Y:S01]  /*02c0*/  LDC.64 R8, c[0x4][R0] ;  /* 0x0100000000087b82 */ /* 0x0002a20000000a00 */
[----:B0-----:R-:W-:Y:S02]  /*02d0*/  IMAD.U32 R4, RZ, RZ, UR4 ;  /* 0x00000004ff047e24 */ /* 0x001fe4000f8e00ff */
[----:B-1----:R-:W-:-:S07]  /*02e0*/  IMAD.U32 R5, RZ, RZ, UR5 ;  /* 0x00000005ff057e24 */ /* 0x002fce000f8e00ff */
[----:B------:R-:W-:-:S07]  /*02f0*/  LEPC R20, `(.L_x_0) ;  /* 0x000000001014794e */ /* 0x000fce0000000000 */
[----:B--2---:R-:W-:Y:S05]  /*0300*/  CALL.ABS.NOINC R8 ;  /* 0x0000000008007343 */ /* 0x004fea0003c00000 */
.L_x_0:
[----:B------:R-:W-:Y:S05]  /*0310*/  EXIT ;  /* 0x000000000000794d */ /* 0x000fea0003800000 */
.L_x_1:
[----:B------:R-:W-:-:S00]  /*0320*/  BRA `(.L_x_1) ;  /* 0xfffffffc00fc7947 */ /* 0x000fc0000383ffff */
[----:B------:R-:W-:-:S00]  /*0330*/  NOP ;  /* 0x0000000000007918 */ /* 0x000fc00000000000 */
        /* <DEDUP_REMOVED lines=12> */
.L_x_2:


//--------------------- .nv.global.init           --------------------------
	.section	.nv.global.init,"aw",@progbits
.nv.global.init:
	.type		$str,@object
	.size		$str,(.L_0 - $str)
$str:
        /*0000*/ 	.byte	0x46, 0x6f, 0x75, 0x6e, 0x64, 0x20, 0x40, 0x25, 0x6c, 0x64, 0x2e, 0x0a, 0x00
.L_0:


//--------------------- .nv.shared.reserved.0     --------------------------
	.section	.nv.shared.reserved.0,"aw",@nobits
	.weak		__nv_reservedSMEM_offset_0_alias
	.size		__nv_reservedSMEM_offset_0_alias, 0, 64
	.other		__nv_reservedSMEM_offset_0_alias,@"STO_CUDA_RESERVED_SHARED STV_DEFAULT"
__nv_reservedSMEM_offset_0_alias:
	.zero		0
	.zero		64


//--------------------- .nv.constant0._Z7processPc --------------------------
	.section	.nv.constant0._Z7processPc,"a",@progbits
	.sectionflags	@""
	.align	4
.nv.constant0._Z7processPc:
	.zero		904


//--------------------- SYMBOLS --------------------------

	.type		.nv.reservedSmem.offset0,@object
	.size		.nv.reservedSmem.offset0,0x4
	.type		vprintf,@function
